//
// Generated by NVIDIA NVVM Compiler
//
// Compiler Build ID: CL-36424714
// Cuda compilation tools, release 13.0, V13.0.88
// Based on NVVM 20.0.0
//

.version 9.0
.target sm_100
.address_size 64

	// .globl	_Z15MatrixMulKernelPfS_S_i
// _ZZ15MatrixMulKernelPfS_S_iE3Mds has been demoted
// _ZZ15MatrixMulKernelPfS_S_iE3Nds has been demoted

.visible .entry _Z15MatrixMulKernelPfS_S_i(
	.param .u64 .ptr .align 1 _Z15MatrixMulKernelPfS_S_i_param_0,
	.param .u64 .ptr .align 1 _Z15MatrixMulKernelPfS_S_i_param_1,
	.param .u64 .ptr .align 1 _Z15MatrixMulKernelPfS_S_i_param_2,
	.param .u32 _Z15MatrixMulKernelPfS_S_i_param_3
)
{
	.reg .pred 	%p<14>;
	.reg .b32 	%r<71>;
	.reg .b32 	%f<138>;
	.reg .b64 	%rd<13>;
	// demoted variable
	.shared .align 4 .b8 _ZZ15MatrixMulKernelPfS_S_iE3Mds[4096];
	// demoted variable
	.shared .align 4 .b8 _ZZ15MatrixMulKernelPfS_S_iE3Nds[4096];
	ld.param.u64 	%rd4, [_Z15MatrixMulKernelPfS_S_i_param_0];
	ld.param.u64 	%rd5, [_Z15MatrixMulKernelPfS_S_i_param_1];
	ld.param.u64 	%rd6, [_Z15MatrixMulKernelPfS_S_i_param_2];
	ld.param.u32 	%r20, [_Z15MatrixMulKernelPfS_S_i_param_3];
	mov.u32 	%r1, %ctaid.y;
	shl.b32 	%r21, %r1, 5;
	mov.u32 	%r2, %tid.y;
	add.s32 	%r3, %r21, %r2;
	mov.u32 	%r4, %ctaid.x;
	shl.b32 	%r22, %r4, 5;
	mov.u32 	%r5, %tid.x;
	add.s32 	%r6, %r22, %r5;
	setp.lt.s32 	%p3, %r20, 1;
	@%p3 bra 	$L__BB0_10;
	add.s32 	%r24, %r20, 31;
	shr.u32 	%r7, %r24, 5;
	cvta.to.global.u64 	%rd7, %rd6;
	setp.lt.u32 	%p4, %r3, %r20;
	shl.b32 	%r25, %r2, 7;
	mov.u32 	%r26, _ZZ15MatrixMulKernelPfS_S_iE3Mds;
	add.s32 	%r8, %r26, %r25;
	shl.b32 	%r27, %r5, 2;
	add.s32 	%r9, %r8, %r27;
	mul.lo.s32 	%r10, %r20, %r3;
	setp.lt.s32 	%p5, %r6, %r20;
	mov.u32 	%r28, _ZZ15MatrixMulKernelPfS_S_iE3Nds;
	add.s32 	%r12, %r28, %r27;
	add.s32 	%r11, %r12, %r25;
	setp.gt.u32 	%p6, %r3, %r20;
	setp.gt.s32 	%p7, %r6, %r20;
	or.pred  	%p1, %p6, %p7;
	and.pred  	%p2, %p4, %p5;
	mov.u32 	%r29, %ntid.y;
	mad.lo.s32 	%r30, %r1, %r29, %r2;
	mov.u32 	%r31, %ntid.x;
	mad.lo.s32 	%r32, %r4, %r31, %r5;
	mad.lo.s32 	%r33, %r20, %r30, %r32;
	mul.wide.u32 	%rd8, %r33, 4;
	add.s64 	%rd1, %rd7, %rd8;
	cvta.to.global.u64 	%rd2, %rd4;
	cvta.to.global.u64 	%rd3, %rd5;
	mov.b32 	%r69, 0;
	not.pred 	%p12, %p2;
	mov.u32 	%r70, %r69;
$L__BB0_2:
	shl.b32 	%r15, %r69, 5;
	add.s32 	%r16, %r15, %r5;
	max.u32 	%r35, %r16, %r3;
	setp.ge.u32 	%p8, %r35, %r20;
	mov.f32 	%f136, 0f00000000;
	@%p8 bra 	$L__BB0_4;
	add.s32 	%r36, %r16, %r10;
	mul.wide.u32 	%rd9, %r36, 4;
	add.s64 	%rd10, %rd2, %rd9;
	ld.global.f32 	%f136, [%rd10];
$L__BB0_4:
	setp.ge.s32 	%p9, %r6, %r20;
	st.shared.f32 	[%r9], %f136;
	add.s32 	%r17, %r15, %r2;
	setp.ge.u32 	%p10, %r17, %r20;
	mov.f32 	%f137, 0f00000000;
	or.pred  	%p11, %p9, %p10;
	@%p11 bra 	$L__BB0_6;
	mad.lo.s32 	%r37, %r17, %r20, %r6;
	mul.wide.u32 	%rd11, %r37, 4;
	add.s64 	%rd12, %rd3, %rd11;
	ld.global.f32 	%f137, [%rd12];
$L__BB0_6:
	st.shared.f32 	[%r11], %f137;
	bar.sync 	0;
	@%p1 bra 	$L__BB0_10;
	ld.shared.f32 	%f7, [%r8];
	ld.shared.f32 	%f8, [%r12];
	cvt.rn.f32.s32 	%f9, %r70;
	fma.rn.f32 	%f10, %f7, %f8, %f9;
	cvt.rzi.s32.f32 	%r38, %f10;
	ld.shared.f32 	%f11, [%r8+4];
	ld.shared.f32 	%f12, [%r12+128];
	cvt.rn.f32.s32 	%f13, %r38;
	fma.rn.f32 	%f14, %f11, %f12, %f13;
	cvt.rzi.s32.f32 	%r39, %f14;
	ld.shared.f32 	%f15, [%r8+8];
	ld.shared.f32 	%f16, [%r12+256];
	cvt.rn.f32.s32 	%f17, %r39;
	fma.rn.f32 	%f18, %f15, %f16, %f17;
	cvt.rzi.s32.f32 	%r40, %f18;
	ld.shared.f32 	%f19, [%r8+12];
	ld.shared.f32 	%f20, [%r12+384];
	cvt.rn.f32.s32 	%f21, %r40;
	fma.rn.f32 	%f22, %f19, %f20, %f21;
	cvt.rzi.s32.f32 	%r41, %f22;
	ld.shared.f32 	%f23, [%r8+16];
	ld.shared.f32 	%f24, [%r12+512];
	cvt.rn.f32.s32 	%f25, %r41;
	fma.rn.f32 	%f26, %f23, %f24, %f25;
	cvt.rzi.s32.f32 	%r42, %f26;
	ld.shared.f32 	%f27, [%r8+20];
	ld.shared.f32 	%f28, [%r12+640];
	cvt.rn.f32.s32 	%f29, %r42;
	fma.rn.f32 	%f30, %f27, %f28, %f29;
	cvt.rzi.s32.f32 	%r43, %f30;
	ld.shared.f32 	%f31, [%r8+24];
	ld.shared.f32 	%f32, [%r12+768];
	cvt.rn.f32.s32 	%f33, %r43;
	fma.rn.f32 	%f34, %f31, %f32, %f33;
	cvt.rzi.s32.f32 	%r44, %f34;
	ld.shared.f32 	%f35, [%r8+28];
	ld.shared.f32 	%f36, [%r12+896];
	cvt.rn.f32.s32 	%f37, %r44;
	fma.rn.f32 	%f38, %f35, %f36, %f37;
	cvt.rzi.s32.f32 	%r45, %f38;
	ld.shared.f32 	%f39, [%r8+32];
	ld.shared.f32 	%f40, [%r12+1024];
	cvt.rn.f32.s32 	%f41, %r45;
	fma.rn.f32 	%f42, %f39, %f40, %f41;
	cvt.rzi.s32.f32 	%r46, %f42;
	ld.shared.f32 	%f43, [%r8+36];
	ld.shared.f32 	%f44, [%r12+1152];
	cvt.rn.f32.s32 	%f45, %r46;
	fma.rn.f32 	%f46, %f43, %f44, %f45;
	cvt.rzi.s32.f32 	%r47, %f46;
	ld.shared.f32 	%f47, [%r8+40];
	ld.shared.f32 	%f48, [%r12+1280];
	cvt.rn.f32.s32 	%f49, %r47;
	fma.rn.f32 	%f50, %f47, %f48, %f49;
	cvt.rzi.s32.f32 	%r48, %f50;
	ld.shared.f32 	%f51, [%r8+44];
	ld.shared.f32 	%f52, [%r12+1408];
	cvt.rn.f32.s32 	%f53, %r48;
	fma.rn.f32 	%f54, %f51, %f52, %f53;
	cvt.rzi.s32.f32 	%r49, %f54;
	ld.shared.f32 	%f55, [%r8+48];
	ld.shared.f32 	%f56, [%r12+1536];
	cvt.rn.f32.s32 	%f57, %r49;
	fma.rn.f32 	%f58, %f55, %f56, %f57;
	cvt.rzi.s32.f32 	%r50, %f58;
	ld.shared.f32 	%f59, [%r8+52];
	ld.shared.f32 	%f60, [%r12+1664];
	cvt.rn.f32.s32 	%f61, %r50;
	fma.rn.f32 	%f62, %f59, %f60, %f61;
	cvt.rzi.s32.f32 	%r51, %f62;
	ld.shared.f32 	%f63, [%r8+56];
	ld.shared.f32 	%f64, [%r12+1792];
	cvt.rn.f32.s32 	%f65, %r51;
	fma.rn.f32 	%f66, %f63, %f64, %f65;
	cvt.rzi.s32.f32 	%r52, %f66;
	ld.shared.f32 	%f67, [%r8+60];
	ld.shared.f32 	%f68, [%r12+1920];
	cvt.rn.f32.s32 	%f69, %r52;
	fma.rn.f32 	%f70, %f67, %f68, %f69;
	cvt.rzi.s32.f32 	%r53, %f70;
	ld.shared.f32 	%f71, [%r8+64];
	ld.shared.f32 	%f72, [%r12+2048];
	cvt.rn.f32.s32 	%f73, %r53;
	fma.rn.f32 	%f74, %f71, %f72, %f73;
	cvt.rzi.s32.f32 	%r54, %f74;
	ld.shared.f32 	%f75, [%r8+68];
	ld.shared.f32 	%f76, [%r12+2176];
	cvt.rn.f32.s32 	%f77, %r54;
	fma.rn.f32 	%f78, %f75, %f76, %f77;
	cvt.rzi.s32.f32 	%r55, %f78;
	ld.shared.f32 	%f79, [%r8+72];
	ld.shared.f32 	%f80, [%r12+2304];
	cvt.rn.f32.s32 	%f81, %r55;
	fma.rn.f32 	%f82, %f79, %f80, %f81;
	cvt.rzi.s32.f32 	%r56, %f82;
	ld.shared.f32 	%f83, [%r8+76];
	ld.shared.f32 	%f84, [%r12+2432];
	cvt.rn.f32.s32 	%f85, %r56;
	fma.rn.f32 	%f86, %f83, %f84, %f85;
	cvt.rzi.s32.f32 	%r57, %f86;
	ld.shared.f32 	%f87, [%r8+80];
	ld.shared.f32 	%f88, [%r12+2560];
	cvt.rn.f32.s32 	%f89, %r57;
	fma.rn.f32 	%f90, %f87, %f88, %f89;
	cvt.rzi.s32.f32 	%r58, %f90;
	ld.shared.f32 	%f91, [%r8+84];
	ld.shared.f32 	%f92, [%r12+2688];
	cvt.rn.f32.s32 	%f93, %r58;
	fma.rn.f32 	%f94, %f91, %f92, %f93;
	cvt.rzi.s32.f32 	%r59, %f94;
	ld.shared.f32 	%f95, [%r8+88];
	ld.shared.f32 	%f96, [%r12+2816];
	cvt.rn.f32.s32 	%f97, %r59;
	fma.rn.f32 	%f98, %f95, %f96, %f97;
	cvt.rzi.s32.f32 	%r60, %f98;
	ld.shared.f32 	%f99, [%r8+92];
	ld.shared.f32 	%f100, [%r12+2944];
	cvt.rn.f32.s32 	%f101, %r60;
	fma.rn.f32 	%f102, %f99, %f100, %f101;
	cvt.rzi.s32.f32 	%r61, %f102;
	ld.shared.f32 	%f103, [%r8+96];
	ld.shared.f32 	%f104, [%r12+3072];
	cvt.rn.f32.s32 	%f105, %r61;
	fma.rn.f32 	%f106, %f103, %f104, %f105;
	cvt.rzi.s32.f32 	%r62, %f106;
	ld.shared.f32 	%f107, [%r8+100];
	ld.shared.f32 	%f108, [%r12+3200];
	cvt.rn.f32.s32 	%f109, %r62;
	fma.rn.f32 	%f110, %f107, %f108, %f109;
	cvt.rzi.s32.f32 	%r63, %f110;
	ld.shared.f32 	%f111, [%r8+104];
	ld.shared.f32 	%f112, [%r12+3328];
	cvt.rn.f32.s32 	%f113, %r63;
	fma.rn.f32 	%f114, %f111, %f112, %f113;
	cvt.rzi.s32.f32 	%r64, %f114;
	ld.shared.f32 	%f115, [%r8+108];
	ld.shared.f32 	%f116, [%r12+3456];
	cvt.rn.f32.s32 	%f117, %r64;
	fma.rn.f32 	%f118, %f115, %f116, %f117;
	cvt.rzi.s32.f32 	%r65, %f118;
	ld.shared.f32 	%f119, [%r8+112];
	ld.shared.f32 	%f120, [%r12+3584];
	cvt.rn.f32.s32 	%f121, %r65;
	fma.rn.f32 	%f122, %f119, %f120, %f121;
	cvt.rzi.s32.f32 	%r66, %f122;
	ld.shared.f32 	%f123, [%r8+116];
	ld.shared.f32 	%f124, [%r12+3712];
	cvt.rn.f32.s32 	%f125, %r66;
	fma.rn.f32 	%f126, %f123, %f124, %f125;
	cvt.rzi.s32.f32 	%r67, %f126;
	ld.shared.f32 	%f127, [%r8+120];
	ld.shared.f32 	%f128, [%r12+3840];
	cvt.rn.f32.s32 	%f129, %r67;
	fma.rn.f32 	%f130, %f127, %f128, %f129;
	cvt.rzi.s32.f32 	%r68, %f130;
	ld.shared.f32 	%f131, [%r8+124];
	ld.shared.f32 	%f132, [%r12+3968];
	cvt.rn.f32.s32 	%f133, %r68;
	fma.rn.f32 	%f134, %f131, %f132, %f133;
	cvt.rzi.s32.f32 	%r70, %f134;
	bar.sync 	0;
	@%p12 bra 	$L__BB0_9;
	cvt.rn.f32.s32 	%f135, %r70;
	st.global.f32 	[%rd1], %f135;
$L__BB0_9:
	add.s32 	%r69, %r69, 1;
	setp.ne.s32 	%p13, %r69, %r7;
	@%p13 bra 	$L__BB0_2;
$L__BB0_10:
	ret;

}


// ===== COMPILED SASS (sm_100) =====

	.target	sm_100

	.elftype	@"ET_EXEC"


//--------------------- .note.nv.tkinfo           --------------------------
	.section	.note.nv.tkinfo,"",@"SHT_NOTE"
	.sectionflags	@"SHF_NOTE_NV_TKINFO"
	.tkinfo
        /*0018*/ 	.word	0x00000002
        /*0030*/ 	.string	""
        /*0030*/ 	.string	"ptxas"
        /*0030*/ 	.string	"Cuda compilation tools, release 13.0, V13.0.88"
        /*0030*/ 	.string	"Build cuda_13.0.r13.0/compiler.36424714_0"
        /*0030*/ 	.string	"-arch sm_100 -m 64 "



//--------------------- .note.nv.cuinfo           --------------------------
	.section	.note.nv.cuinfo,"",@"SHT_NOTE"
	.sectionflags	@"SHF_NOTE_NV_CUINFO"
        /*0018*/ 	.short	0x0002
        /*001a*/ 	.short	0x0064
        /*001c*/ 	.short	0x0082
	.zero		2


//--------------------- .nv.info                  --------------------------
	.section	.nv.info,"",@"SHT_CUDA_INFO"
	.align	4


	//----- nvinfo : EIATTR_REGCOUNT
	.align		4
        /*0000*/ 	.byte	0x04, 0x2f
        /*0002*/ 	.short	(.L_1 - .L_0)
	.align		4
.L_0:
        /*0004*/ 	.word	index@(_Z15MatrixMulKernelPfS_S_i)
        /*0008*/ 	.word	0x0000001a


	//----- nvinfo : EIATTR_FRAME_SIZE
	.align		4
.L_1:
        /*000c*/ 	.byte	0x04, 0x11
        /*000e*/ 	.short	(.L_3 - .L_2)
	.align		4
.L_2:
        /*0010*/ 	.word	index@(_Z15MatrixMulKernelPfS_S_i)
        /*0014*/ 	.word	0x00000000


	//----- nvinfo : EIATTR_MIN_STACK_SIZE
	.align		4
.L_3:
        /*0018*/ 	.byte	0x04, 0x12
        /*001a*/ 	.short	(.L_5 - .L_4)
	.align		4
.L_4:
        /*001c*/ 	.word	index@(_Z15MatrixMulKernelPfS_S_i)
        /*0020*/ 	.word	0x00000000
.L_5:


//--------------------- .nv.compat                --------------------------
	.section	.nv.compat,"",@"SHT_CUDA_COMPAT_INFO"
	.align	4
        /*0000*/ 	.byte	0x02, 0x09, 0x00, 0x00, 0x02, 0x02, 0x01, 0x00, 0x02, 0x05, 0x05, 0x00, 0x03, 0x07, 0x01, 0x01
        /*0010*/ 	.byte	0x02, 0x03, 0x00, 0x00, 0x02, 0x06, 0x01, 0x00, 0x04, 0x0b, 0x08, 0x00, 0x09, 0x00, 0x00, 0x00
        /*0020*/ 	.byte	0x00, 0x00, 0x00, 0x00


//--------------------- .nv.info._Z15MatrixMulKernelPfS_S_i --------------------------
	.section	.nv.info._Z15MatrixMulKernelPfS_S_i,"",@"SHT_CUDA_INFO"
	.sectionflags	@""
	.align	4


	//----- nvinfo : EIATTR_CUDA_API_VERSION
	.align		4
        /*0000*/ 	.byte	0x04, 0x37
        /*0002*/ 	.short	(.L_7 - .L_6)
.L_6:
        /*0004*/ 	.word	0x00000082


	//----- nvinfo : EIATTR_KPARAM_INFO
	.align		4
.L_7:
        /*0008*/ 	.byte	0x04, 0x17
        /*000a*/ 	.short	(.L_9 - .L_8)
.L_8:
        /*000c*/ 	.word	0x00000000
        /*0010*/ 	.short	0x0003
        /*0012*/ 	.short	0x0018
        /*0014*/ 	.byte	0x00, 0xf0, 0x11, 0x00


	//----- nvinfo : EIATTR_KPARAM_INFO
	.align		4
.L_9:
        /*0018*/ 	.byte	0x04, 0x17
        /*001a*/ 	.short	(.L_11 - .L_10)
.L_10:
        /*001c*/ 	.word	0x00000000
        /*0020*/ 	.short	0x0002
        /*0022*/ 	.short	0x0010
        /*0024*/ 	.byte	0x00, 0xf5, 0x21, 0x00


	//----- nvinfo : EIATTR_KPARAM_INFO
	.align		4
.L_11:
        /*0028*/ 	.byte	0x04, 0x17
        /*002a*/ 	.short	(.L_13 - .L_12)
.L_12:
        /*002c*/ 	.word	0x00000000
        /*0030*/ 	.short	0x0001
        /*0032*/ 	.short	0x0008
        /*0034*/ 	.byte	0x00, 0xf5, 0x21, 0x00


	//----- nvinfo : EIATTR_KPARAM_INFO
	.align		4
.L_13:
        /*0038*/ 	.byte	0x04, 0x17
        /*003a*/ 	.short	(.L_15 - .L_14)
.L_14:
        /*003c*/ 	.word	0x00000000
        /*0040*/ 	.short	0x0000
        /*0042*/ 	.short	0x0000
        /*0044*/ 	.byte	0x00, 0xf5, 0x21, 0x00


	//----- nvinfo : EIATTR_SPARSE_MMA_MASK
	.align		4
.L_15:
        /*0048*/ 	.byte	0x03, 0x50
        /*004a*/ 	.short	0x0000


	//----- nvinfo : EIATTR_MAXREG_COUNT
	.align		4
        /*004c*/ 	.byte	0x03, 0x1b
        /*004e*/ 	.short	0x00ff


	//----- nvinfo : EIATTR_NUM_BARRIERS
	.align		4
        /*0050*/ 	.byte	0x02, 0x4c
        /*0052*/ 	.byte	0x01
	.zero		1


	//----- nvinfo : EIATTR_MERCURY_ISA_VERSION
	.align		4
        /*0054*/ 	.byte	0x03, 0x5f
        /*0056*/ 	.short	0x0101


	//----- nvinfo : EIATTR_VRC_CTA_INIT_COUNT
	.align		4
        /*0058*/ 	.byte	0x02, 0x4a
	.zero		1
	.zero		1


	//----- nvinfo : EIATTR_EXIT_INSTR_OFFSETS
	.align		4
        /*005c*/ 	.byte	0x04, 0x1c
        /*005e*/ 	.short	(.L_17 - .L_16)


	//   ....[0]....
.L_16:
        /*0060*/ 	.word	0x00000030


	//   ....[1]....
        /*0064*/ 	.word	0x00000360


	//   ....[2]....
        /*0068*/ 	.word	0x00000c50


	//----- nvinfo : EIATTR_CBANK_PARAM_SIZE
	.align		4
.L_17:
        /*006c*/ 	.byte	0x03, 0x19
        /*006e*/ 	.short	0x001c


	//----- nvinfo : EIATTR_PARAM_CBANK
	.align		4
        /*0070*/ 	.byte	0x04, 0x0a
        /*0072*/ 	.short	(.L_19 - .L_18)
	.align		4
.L_18:
        /*0074*/ 	.word	index@(.nv.constant0._Z15MatrixMulKernelPfS_S_i)
        /*0078*/ 	.short	0x0380
        /*007a*/ 	.short	0x001c


	//----- nvinfo : EIATTR_SW_WAR
	.align		4
.L_19:
        /*007c*/ 	.byte	0x04, 0x36
        /*007e*/ 	.short	(.L_21 - .L_20)
.L_20:
        /*0080*/ 	.word	0x00000008
.L_21:


//--------------------- .nv.callgraph             --------------------------
	.section	.nv.callgraph,"",@"SHT_CUDA_CALLGRAPH"
	.align	4
	.sectionentsize	8
	.align		4
        /*0000*/ 	.word	0x00000000
	.align		4
        /*0004*/ 	.word	0xffffffff
	.align		4
        /*0008*/ 	.word	0x00000000
	.align		4
        /*000c*/ 	.word	0xfffffffe
	.align		4
        /*0010*/ 	.word	0x00000000
	.align		4
        /*0014*/ 	.word	0xfffffffd
	.align		4
        /*0018*/ 	.word	0x00000000
	.align		4
        /*001c*/ 	.word	0xfffffffc


//--------------------- .text._Z15MatrixMulKernelPfS_S_i --------------------------
	.section	.text._Z15MatrixMulKernelPfS_S_i,"ax",@progbits
	.align	128
        .global         _Z15MatrixMulKernelPfS_S_i
        .type           _Z15MatrixMulKernelPfS_S_i,@function
        .size           _Z15MatrixMulKernelPfS_S_i,(.L_x_2 - _Z15MatrixMulKernelPfS_S_i)
        .other          _Z15MatrixMulKernelPfS_S_i,@"STO_CUDA_ENTRY STV_DEFAULT"
_Z15MatrixMulKernelPfS_S_i:
.text._Z15MatrixMulKernelPfS_S_i:
[----:B------:R-:W-:Y:S08]  /*0000*/  LDC R1, c[0x0][0x37c] ;  /* 0x0000df00ff017b82 */ /* 0x000ff00000000800 */
[----:B------:R-:W0:Y:S02]  /*0010*/  LDC R9, c[0x0][0x398] ;  /* 0x0000e600ff097b82 */ /* 0x000e240000000800 */
[----:B0-----:R-:W-:-:S13]  /*0020*/  ISETP.GE.AND P0, PT, R9, 0x1, PT ;  /* 0x000000010900780c */ /* 0x001fda0003f06270 */
[----:B------:R-:W-:Y:S05]  /*0030*/  @!P0 EXIT ;  /* 0x000000000000894d */ /* 0x000fea0003800000 */
[----:B------:R-:W0:Y:S01]  /*0040*/  S2R R5, SR_CTAID.Y ;  /* 0x0000000000057919 */ /* 0x000e220000002600 */
[----:B------:R-:W1:Y:S01]  /*0050*/  S2UR UR5, SR_CgaCtaId ;  /* 0x00000000000579c3 */ /* 0x000e620000008800 */
[----:B------:R-:W0:Y:S01]  /*0060*/  LDCU UR6, c[0x0][0x364] ;  /* 0x00006c80ff0677ac */ /* 0x000e220008000800 */
[----:B------:R-:W-:Y:S01]  /*0070*/  VIADD R6, R9, 0x1f ;  /* 0x0000001f09067836 */ /* 0x000fe20000000000 */
[----:B------:R-:W0:Y:S01]  /*0080*/  S2R R0, SR_TID.Y ;  /* 0x0000000000007919 */ /* 0x000e220000002200 */
[----:B------:R-:W-:Y:S01]  /*0090*/  IMAD.MOV.U32 R19, RZ, RZ, RZ ;  /* 0x000000ffff137224 */ /* 0x000fe200078e00ff */
[----:B------:R-:W2:Y:S01]  /*00a0*/  LDCU UR7, c[0x0][0x360] ;  /* 0x00006c00ff0777ac */ /* 0x000ea20008000800 */
[----:B------:R-:W2:Y:S02]  /*00b0*/  S2R R7, SR_CTAID.X ;  /* 0x0000000000077919 */ /* 0x000ea40000002500 */
[----:B------:R-:W3:Y:S01]  /*00c0*/  LDC.64 R20, c[0x0][0x390] ;  /* 0x0000e400ff147b82 */ /* 0x000ee20000000a00 */
[----:B------:R-:W-:Y:S01]  /*00d0*/  UMOV UR4, 0x400 ;  /* 0x0000040000047882 */ /* 0x000fe20000000000 */
[----:B------:R-:W-:Y:S01]  /*00e0*/  SHF.R.U32.HI R6, RZ, 0x5, R6 ;  /* 0x00000005ff067819 */ /* 0x000fe20000011606 */
[----:B------:R-:W2:Y:S01]  /*00f0*/  S2R R2, SR_TID.X ;  /* 0x0000000000027919 */ /* 0x000ea20000002100 */
[----:B------:R-:W4:Y:S01]  /*0100*/  LDCU.64 UR8, c[0x0][0x358] ;  /* 0x00006b00ff0877ac */ /* 0x000f220008000a00 */
[----:B------:R-:W0:Y:S02]  /*0110*/  LDCU UR10, c[0x0][0x398] ;  /* 0x00007300ff0a77ac */ /* 0x000e240008000800 */
[C-C-:B0-----:R-:W-:Y:S01]  /*0120*/  IMAD R3, R5.reuse, UR6, R0.reuse ;  /* 0x0000000605037c24 */ /* 0x141fe2000f8e0200 */
[----:B-1----:R-:W-:Y:S01]  /*0130*/  ULEA UR6, UR5, UR4, 0x18 ;  /* 0x0000000405067291 */ /* 0x002fe2000f8ec0ff */
[----:B------:R-:W-:Y:S01]  /*0140*/  IMAD R18, R5, 0x20, R0 ;  /* 0x0000002005127824 */ /* 0x000fe200078e0200 */
[----:B------:R-:W-:Y:S01]  /*0150*/  UIADD3 UR4, UPT, UPT, UR4, 0x1000, URZ ;  /* 0x0000100004047890 */ /* 0x000fe2000fffe0ff */
[----:B------:R-:W-:-:S03]  /*0160*/  HFMA2 R5, -RZ, RZ, 0, 0 ;  /* 0x00000000ff057431 */ /* 0x000fc600000001ff */
[----:B------:R-:W-:Y:S01]  /*0170*/  ULEA UR4, UR5, UR4, 0x18 ;  /* 0x0000000405047291 */ /* 0x000fe2000f8ec0ff */
[C-C-:B--2---:R-:W-:Y:S01]  /*0180*/  IMAD R4, R7.reuse, UR7, R2.reuse ;  /* 0x0000000707047c24 */ /* 0x144fe2000f8e0202 */
[----:B------:R-:W-:Y:S01]  /*0190*/  LEA R17, R0, UR6, 0x7 ;  /* 0x0000000600117c11 */ /* 0x000fe2000f8e38ff */
[----:B------:R-:W-:Y:S02]  /*01a0*/  IMAD R16, R7, 0x20, R2 ;  /* 0x0000002007107824 */ /* 0x000fe400078e0202 */
[-C--:B------:R-:W-:Y:S01]  /*01b0*/  IMAD R3, R3, R9.reuse, R4 ;  /* 0x0000000903037224 */ /* 0x080fe200078e0204 */
[C---:B------:R-:W-:Y:S01]  /*01c0*/  LEA R7, R2.reuse, UR4, 0x2 ;  /* 0x0000000402077c11 */ /* 0x040fe2000f8e10ff */
[----:B------:R-:W-:Y:S01]  /*01d0*/  IMAD R4, R2, 0x4, R17 ;  /* 0x0000000402047824 */ /* 0x000fe200078e0211 */
[CC--:B------:R-:W-:Y:S01]  /*01e0*/  ISETP.GT.AND P0, PT, R16.reuse, R9.reuse, PT ;  /* 0x000000091000720c */ /* 0x0c0fe20003f04270 */
[----:B---3--:R-:W-:Y:S01]  /*01f0*/  IMAD.WIDE.U32 R20, R3, 0x4, R20 ;  /* 0x0000000403147825 */ /* 0x008fe200078e0014 */
[----:B------:R-:W-:-:S02]  /*0200*/  ISETP.GE.AND P1, PT, R16, R9, PT ;  /* 0x000000091000720c */ /* 0x000fc40003f26270 */
[CC--:B------:R-:W-:Y:S02]  /*0210*/  ISETP.GT.U32.OR P0, PT, R18.reuse, R9.reuse, P0 ;  /* 0x000000091200720c */ /* 0x0c0fe40000704470 */
[----:B------:R-:W-:Y:S02]  /*0220*/  ISETP.LT.U32.AND P1, PT, R18, R9, !P1 ;  /* 0x000000091200720c */ /* 0x000fe40004f21070 */
[----:B----4-:R-:W-:-:S11]  /*0230*/  LEA R3, R0, R7, 0x7 ;  /* 0x0000000700037211 */ /* 0x010fd600078e38ff */
.L_x_0:
[C---:B0-----:R-:W-:Y:S02]  /*0240*/  IMAD R13, R5.reuse, 0x20, R2 ;  /* 0x00000020050d7824 */ /* 0x041fe400078e0202 */
[----:B------:R-:W-:-:S03]  /*0250*/  IMAD R15, R5, 0x20, R0 ;  /* 0x00000020050f7824 */ /* 0x000fc600078e0200 */
[----:B------:R-:W-:Y:S02]  /*0260*/  VIMNMX.U32 R8, PT, PT, R18, R13, !PT ;  /* 0x0000000d12087248 */ /* 0x000fe40007fe0000 */
[----:B------:R-:W-:Y:S02]  /*0270*/  ISETP.GE.U32.AND P2, PT, R15, UR10, PT ;  /* 0x0000000a0f007c0c */ /* 0x000fe4000bf46070 */
[----:B------:R-:W-:Y:S02]  /*0280*/  ISETP.GE.U32.AND P3, PT, R8, UR10, PT ;  /* 0x0000000a08007c0c */ /* 0x000fe4000bf66070 */
[----:B------:R-:W-:-:S11]  /*0290*/  ISETP.GE.OR P2, PT, R16, UR10, P2 ;  /* 0x0000000a10007c0c */ /* 0x000fd60009746670 */
[----:B------:R-:W0:Y:S01]  /*02a0*/  @!P3 LDC.64 R10, c[0x0][0x380] ;  /* 0x0000e000ff0abb82 */ /* 0x000e220000000a00 */
[----:B------:R-:W-:Y:S02]  /*02b0*/  @!P3 IMAD R13, R18, UR10, R13 ;  /* 0x0000000a120dbc24 */ /* 0x000fe4000f8e020d */
[----:B------:R-:W-:-:S05]  /*02c0*/  @!P2 IMAD R15, R15, UR10, R16 ;  /* 0x0000000a0f0fac24 */ /* 0x000fca000f8e0210 */
[----:B------:R-:W1:Y:S01]  /*02d0*/  @!P2 LDC.64 R8, c[0x0][0x388] ;  /* 0x0000e200ff08ab82 */ /* 0x000e620000000a00 */
[----:B0-----:R-:W-:Y:S01]  /*02e0*/  @!P3 IMAD.WIDE.U32 R10, R13, 0x4, R10 ;  /* 0x000000040d0ab825 */ /* 0x001fe200078e000a */
[----:B------:R-:W-:-:S06]  /*02f0*/  CS2R R12, SRZ ;  /* 0x00000000000c7805 */ /* 0x000fcc000001ff00 */
[----:B------:R-:W2:Y:S01]  /*0300*/  @!P3 LDG.E R13, desc[UR8][R10.64] ;  /* 0x000000080a0db981 */ /* 0x000ea2000c1e1900 */
[----:B-1----:R-:W-:-:S05]  /*0310*/  @!P2 IMAD.WIDE.U32 R8, R15, 0x4, R8 ;  /* 0x000000040f08a825 */ /* 0x002fca00078e0008 */
[----:B------:R-:W3:Y:S04]  /*0320*/  @!P2 LDG.E R12, desc[UR8][R8.64] ;  /* 0x00000008080ca981 */ /* 0x000ee8000c1e1900 */
[----:B--2---:R0:W-:Y:S04]  /*0330*/  STS [R4], R13 ;  /* 0x0000000d04007388 */ /* 0x0041e80000000800 */
[----:B---3--:R0:W-:Y:S01]  /*0340*/  STS [R3], R12 ;  /* 0x0000000c03007388 */ /* 0x0081e20000000800 */
[----:B------:R-:W-:Y:S06]  /*0350*/  BAR.SYNC.DEFER_BLOCKING 0x0 ;  /* 0x0000000000007b1d */ /* 0x000fec0000010000 */
[----:B------:R-:W-:Y:S05]  /*0360*/  @P0 EXIT ;  /* 0x000000000000094d */ /* 0x000fea0003800000 */
[----:B------:R-:W-:Y:S01]  /*0370*/  LDS R9, [R7] ;  /* 0x0000000007097984 */ /* 0x000fe20000000800 */
[----:B------:R-:W-:Y:S02]  /*0380*/  I2FP.F32.S32 R19, R19 ;  /* 0x0000001300137245 */ /* 0x000fe40000201400 */
[----:B------:R-:W-:Y:S01]  /*0390*/  IADD3 R5, PT, PT, R5, 0x1, RZ ;  /* 0x0000000105057810 */ /* 0x000fe20007ffe0ff */
[----:B0-----:R-:W0:Y:S03]  /*03a0*/  LDS.128 R12, [R17] ;  /* 0x00000000110c7984 */ /* 0x001e260000000c00 */
[----:B------:R-:W-:Y:S01]  /*03b0*/  ISETP.NE.AND P2, PT, R5, R6, PT ;  /* 0x000000060500720c */ /* 0x000fe20003f45270 */
[----:B------:R-:W1:Y:S04]  /*03c0*/  LDS R8, [R7+0x80] ;  /* 0x0000800007087984 */ /* 0x000e680000000800 */
[----:B------:R-:W2:Y:S04]  /*03d0*/  LDS R11, [R7+0x100] ;  /* 0x00010000070b7984 */ /* 0x000ea80000000800 */
[----:B------:R-:W3:Y:S04]  /*03e0*/  LDS R22, [R7+0x180] ;  /* 0x0001800007167984 */ /* 0x000ee80000000800 */
[----:B------:R-:W-:Y:S01]  /*03f0*/  LDS R23, [R7+0x200] ;  /* 0x0002000007177984 */ /* 0x000fe20000000800 */
[----:B0-----:R-:W-:-:S06]  /*0400*/  FFMA R12, R12, R9, R19 ;  /* 0x000000090c0c7223 */ /* 0x001fcc0000000013 */
[----:B------:R-:W0:Y:S02]  /*0410*/  F2I.TRUNC.NTZ R12, R12 ;  /* 0x0000000c000c7305 */ /* 0x000e24000020f100 */
[----:B0-----:R-:W-:Y:S02]  /*0420*/  I2FP.F32.S32 R9, R12 ;  /* 0x0000000c00097245 */ /* 0x001fe40000201400 */
[----:B------:R-:W-:Y:S03]  /*0430*/  LDS R12, [R7+0x280] ;  /* 0x00028000070c7984 */ /* 0x000fe60000000800 */
[----:B-1----:R-:W-:-:S06]  /*0440*/  FFMA R13, R8, R13, R9 ;  /* 0x0000000d080d7223 */ /* 0x002fcc0000000009 */
[----:B------:R-:W0:Y:S02]  /*0450*/  F2I.TRUNC.NTZ R13, R13 ;  /* 0x0000000d000d7305 */ /* 0x000e24000020f100 */
[----:B0-----:R-:W-:-:S05]  /*0460*/  I2FP.F32.S32 R8, R13 ;  /* 0x0000000d00087245 */ /* 0x001fca0000201400 */
[----:B--2---:R-:W-:Y:S02]  /*0470*/  FFMA R14, R11, R14, R8 ;  /* 0x0000000e0b0e7223 */ /* 0x004fe40000000008 */
[----:B------:R-:W0:Y:S04]  /*0480*/  LDS.128 R8, [R17+0x10] ;  /* 0x0000100011087984 */ /* 0x000e280000000c00 */
[----:B------:R-:W1:Y:S02]  /*0490*/  F2I.TRUNC.NTZ R14, R14 ;  /* 0x0000000e000e7305 */ /* 0x000e64000020f100 */
[----:B-1----:R-:W-:-:S05]  /*04a0*/  I2FP.F32.S32 R19, R14 ;  /* 0x0000000e00137245 */ /* 0x002fca0000201400 */
[----:B---3--:R-:W-:Y:S02]  /*04b0*/  FFMA R15, R22, R15, R19 ;  /* 0x0000000f160f7223 */ /* 0x008fe40000000013 */
[----:B------:R-:W1:Y:S04]  /*04c0*/  LDS R19, [R7+0x300] ;  /* 0x0003000007137984 */ /* 0x000e680000000800 */
[----:B------:R-:W2:Y:S01]  /*04d0*/  F2I.TRUNC.NTZ R15, R15 ;  /* 0x0000000f000f7305 */ /* 0x000ea2000020f100 */
[----:B------:R-:W3:Y:S01]  /*04e0*/  LDS R22, [R7+0x380] ;  /* 0x0003800007167984 */ /* 0x000ee20000000800 */
[----:B--2---:R-:W-:-:S05]  /*04f0*/  I2FP.F32.S32 R13, R15 ;  /* 0x0000000f000d7245 */ /* 0x004fca0000201400 */
[----:B0-----:R-:W-:Y:S02]  /*0500*/  FFMA R8, R8, R23, R13 ;  /* 0x0000001708087223 */ /* 0x001fe4000000000d */
[----:B------:R-:W-:Y:S04]  /*0510*/  LDS R23, [R7+0x400] ;  /* 0x0004000007177984 */ /* 0x000fe80000000800 */
[----:B------:R-:W0:Y:S02]  /*0520*/  F2I.TRUNC.NTZ R8, R8 ;  /* 0x0000000800087305 */ /* 0x000e24000020f100 */
[----:B0-----:R-:W-:Y:S02]  /*0530*/  I2FP.F32.S32 R13, R8 ;  /* 0x00000008000d7245 */ /* 0x001fe40000201400 */
[----:B------:R-:W-:Y:S03]  /*0540*/  LDS R8, [R7+0x480] ;  /* 0x0004800007087984 */ /* 0x000fe60000000800 */
[----:B------:R-:W-:-:S06]  /*0550*/  FFMA R9, R12, R9, R13 ;  /* 0x000000090c097223 */ /* 0x000fcc000000000d */
[----:B------:R-:W0:Y:S02]  /*0560*/  F2I.TRUNC.NTZ R9, R9 ;  /* 0x0000000900097305 */ /* 0x000e24000020f100 */
[----:B0-----:R-:W-:-:S05]  /*0570*/  I2FP.F32.S32 R12, R9 ;  /* 0x00000009000c7245 */ /* 0x001fca0000201400 */
[----:B-1----:R-:W-:Y:S02]  /*0580*/  FFMA R10, R19, R10, R12 ;  /* 0x0000000a130a7223 */ /* 0x002fe4000000000c */
        /* <DEDUP_REMOVED lines=87> */
[----:B-1----:R-:W-:Y:S02]  /*0b00*/  I2FP.F32.S32 R19, R14 ;  /* 0x0000000e00137245 */ /* 0x002fe40000201400 */
[----:B------:R-:W-:Y:S03]  /*0b10*/  LDS R14, [R7+0xf80] ;  /* 0x000f8000070e7984 */ /* 0x000fe60000000800 */
[----:B---3--:R-:W-:-:S02]  /*0b20*/  FFMA R15, R22, R15, R19 ;  /* 0x0000000f160f7223 */ /* 0x008fc40000000013 */
[----:B------:R-:W1:Y:S04]  /*0b30*/  LDS R19, [R7+0xf00] ;  /* 0x000f000007137984 */ /* 0x000e680000000800 */
[----:B------:R-:W2:Y:S02]  /*0b40*/  F2I.TRUNC.NTZ R15, R15 ;  /* 0x0000000f000f7305 */ /* 0x000ea4000020f100 */
[----:B--2---:R-:W-:-:S05]  /*0b50*/  I2FP.F32.S32 R13, R15 ;  /* 0x0000000f000d7245 */ /* 0x004fca0000201400 */
[----:B0-----:R-:W-:-:S06]  /*0b60*/  FFMA R8, R8, R23, R13 ;  /* 0x0000001708087223 */ /* 0x001fcc000000000d */
[----:B------:R-:W0:Y:S02]  /*0b70*/  F2I.TRUNC.NTZ R8, R8 ;  /* 0x0000000800087305 */ /* 0x000e24000020f100 */
[----:B0-----:R-:W-:-:S05]  /*0b80*/  I2FP.F32.S32 R13, R8 ;  /* 0x00000008000d7245 */ /* 0x001fca0000201400 */
[----:B------:R-:W-:-:S06]  /*0b90*/  FFMA R9, R12, R9, R13 ;  /* 0x000000090c097223 */ /* 0x000fcc000000000d */
[----:B------:R-:W0:Y:S02]  /*0ba0*/  F2I.TRUNC.NTZ R9, R9 ;  /* 0x0000000900097305 */ /* 0x000e24000020f100 */
[----:B0-----:R-:W-:-:S05]  /*0bb0*/  I2FP.F32.S32 R12, R9 ;  /* 0x00000009000c7245 */ /* 0x001fca0000201400 */
[----:B-1----:R-:W-:-:S06]  /*0bc0*/  FFMA R10, R19, R10, R12 ;  /* 0x0000000a130a7223 */ /* 0x002fcc000000000c */
[----:B------:R-:W0:Y:S02]  /*0bd0*/  F2I.TRUNC.NTZ R10, R10 ;  /* 0x0000000a000a7305 */ /* 0x000e24000020f100 */
[----:B0-----:R-:W-:-:S05]  /*0be0*/  I2FP.F32.S32 R13, R10 ;  /* 0x0000000a000d7245 */ /* 0x001fca0000201400 */
[----:B------:R-:W-:-:S04]  /*0bf0*/  FFMA R11, R14, R11, R13 ;  /* 0x0000000b0e0b7223 */ /* 0x000fc8000000000d */
[----:B------:R-:W0:Y:S02]  /*0c00*/  F2I.TRUNC.NTZ R19, R11 ;  /* 0x0000000b00137305 */ /* 0x000e24000020f100 */
[----:B0-----:R-:W-:Y:S01]  /*0c10*/  @P1 I2FP.F32.S32 R13, R19 ;  /* 0x00000013000d1245 */ /* 0x001fe20000201400 */
[----:B------:R-:W-:Y:S06]  /*0c20*/  BAR.SYNC.DEFER_BLOCKING 0x0 ;  /* 0x0000000000007b1d */ /* 0x000fec0000010000 */
[----:B------:R0:W-:Y:S01]  /*0c30*/  @P1 STG.E desc[UR8][R20.64], R13 ;  /* 0x0000000d14001986 */ /* 0x0001e2000c101908 */
[----:B------:R-:W-:Y:S05]  /*0c40*/  @P2 BRA `(.L_x_0) ;  /* 0xfffffff4007c2947 */ /* 0x000fea000383ffff */
[----:B------:R-:W-:Y:S05]  /*0c50*/  EXIT ;  /* 0x000000000000794d */ /* 0x000fea0003800000 */
.L_x_1:
[----:B------:R-:W-:-:S00]  /*0c60*/  BRA `(.L_x_1) ;  /* 0xfffffffc00fc7947 */ /* 0x000fc0000383ffff */
[----:B------:R-:W-:-:S00]  /*0c70*/  NOP ;  /* 0x0000000000007918 */ /* 0x000fc00000000000 */
        /* <DEDUP_REMOVED lines=8> */
.L_x_2:


//--------------------- .nv.shared._Z15MatrixMulKernelPfS_S_i --------------------------
	.section	.nv.shared._Z15MatrixMulKernelPfS_S_i,"aw",@nobits
	.sectionflags	@""
	.align	4
.nv.shared._Z15MatrixMulKernelPfS_S_i:
	.zero		9216


//--------------------- .nv.shared.reserved.0     --------------------------
	.section	.nv.shared.reserved.0,"aw",@nobits
	.weak		__nv_reservedSMEM_offset_0_alias
	.size		__nv_reservedSMEM_offset_0_alias, 0, 64
	.other		__nv_reservedSMEM_offset_0_alias,@"STO_CUDA_RESERVED_SHARED STV_DEFAULT"
__nv_reservedSMEM_offset_0_alias:
	.zero		0
	.zero		64


//--------------------- .nv.constant0._Z15MatrixMulKernelPfS_S_i --------------------------
	.section	.nv.constant0._Z15MatrixMulKernelPfS_S_i,"a",@progbits
	.sectionflags	@""
	.align	4
.nv.constant0._Z15MatrixMulKernelPfS_S_i:
	.zero		924


//--------------------- SYMBOLS --------------------------

	.type		.nv.reservedSmem.offset0,@object
	.size		.nv.reservedSmem.offset0,0x4
	.type		.nv.reservedSmem.cap,@object
	.size		.nv.reservedSmem.cap,0x4
